//
// Generated by NVIDIA NVVM Compiler
//
// Compiler Build ID: CL-36424714
// Cuda compilation tools, release 13.0, V13.0.88
// Based on NVVM 20.0.0
//

.version 9.0
.target sm_100
.address_size 64

	// .globl	_Z3dotiPfS_S_
// _ZZ3dotiPfS_S_E5cache has been demoted

.visible .entry _Z3dotiPfS_S_(
	.param .u32 _Z3dotiPfS_S__param_0,
	.param .u64 .ptr .align 1 _Z3dotiPfS_S__param_1,
	.param .u64 .ptr .align 1 _Z3dotiPfS_S__param_2,
	.param .u64 .ptr .align 1 _Z3dotiPfS_S__param_3
)
{
	.reg .pred 	%p<8>;
	.reg .b32 	%r<9>;
	.reg .b32 	%f<20>;
	.reg .b64 	%rd<12>;
	// demoted variable
	.shared .align 4 .b8 _ZZ3dotiPfS_S_E5cache[128];
	ld.param.u32 	%r5, [_Z3dotiPfS_S__param_0];
	ld.param.u64 	%rd1, [_Z3dotiPfS_S__param_1];
	ld.param.u64 	%rd2, [_Z3dotiPfS_S__param_2];
	ld.param.u64 	%rd3, [_Z3dotiPfS_S__param_3];
	mov.u32 	%r1, %ctaid.x;
	mov.u32 	%r6, %ntid.x;
	mov.u32 	%r2, %tid.x;
	mad.lo.s32 	%r3, %r1, %r6, %r2;
	setp.ge.u32 	%p1, %r3, %r5;
	shl.b32 	%r7, %r2, 2;
	mov.u32 	%r8, _ZZ3dotiPfS_S_E5cache;
	add.s32 	%r4, %r8, %r7;
	@%p1 bra 	$L__BB0_2;
	cvta.to.global.u64 	%rd4, %rd1;
	cvta.to.global.u64 	%rd5, %rd2;
	mul.wide.u32 	%rd6, %r3, 4;
	add.s64 	%rd7, %rd4, %rd6;
	ld.global.f32 	%f1, [%rd7];
	add.s64 	%rd8, %rd5, %rd6;
	ld.global.f32 	%f2, [%rd8];
	mul.f32 	%f3, %f1, %f2;
	st.shared.f32 	[%r4], %f3;
$L__BB0_2:
	bar.sync 	0;
	setp.gt.u32 	%p2, %r2, 15;
	@%p2 bra 	$L__BB0_4;
	ld.shared.f32 	%f4, [%r4+64];
	ld.shared.f32 	%f5, [%r4];
	add.f32 	%f6, %f4, %f5;
	st.shared.f32 	[%r4], %f6;
$L__BB0_4:
	bar.sync 	0;
	setp.gt.u32 	%p3, %r2, 7;
	@%p3 bra 	$L__BB0_6;
	ld.shared.f32 	%f7, [%r4+32];
	ld.shared.f32 	%f8, [%r4];
	add.f32 	%f9, %f7, %f8;
	st.shared.f32 	[%r4], %f9;
$L__BB0_6:
	bar.sync 	0;
	setp.gt.u32 	%p4, %r2, 3;
	@%p4 bra 	$L__BB0_8;
	ld.shared.f32 	%f10, [%r4+16];
	ld.shared.f32 	%f11, [%r4];
	add.f32 	%f12, %f10, %f11;
	st.shared.f32 	[%r4], %f12;
$L__BB0_8:
	bar.sync 	0;
	setp.gt.u32 	%p5, %r2, 1;
	@%p5 bra 	$L__BB0_10;
	ld.shared.f32 	%f13, [%r4+8];
	ld.shared.f32 	%f14, [%r4];
	add.f32 	%f15, %f13, %f14;
	st.shared.f32 	[%r4], %f15;
$L__BB0_10:
	bar.sync 	0;
	setp.ne.s32 	%p6, %r2, 0;
	@%p6 bra 	$L__BB0_12;
	ld.shared.f32 	%f16, [_ZZ3dotiPfS_S_E5cache+4];
	ld.shared.f32 	%f17, [%r4];
	add.f32 	%f18, %f16, %f17;
	st.shared.f32 	[%r4], %f18;
$L__BB0_12:
	setp.ne.s32 	%p7, %r2, 0;
	bar.sync 	0;
	@%p7 bra 	$L__BB0_14;
	ld.shared.f32 	%f19, [_ZZ3dotiPfS_S_E5cache];
	cvta.to.global.u64 	%rd9, %rd3;
	mul.wide.u32 	%rd10, %r1, 4;
	add.s64 	%rd11, %rd9, %rd10;
	st.global.f32 	[%rd11], %f19;
$L__BB0_14:
	ret;

}


// ===== COMPILED SASS (sm_100) =====

	.target	sm_100

	.elftype	@"ET_EXEC"


//--------------------- .note.nv.tkinfo           --------------------------
	.section	.note.nv.tkinfo,"",@"SHT_NOTE"
	.sectionflags	@"SHF_NOTE_NV_TKINFO"
	.tkinfo
        /*0018*/ 	.word	0x00000002
        /*0030*/ 	.string	""
        /*0030*/ 	.string	"ptxas"
        /*0030*/ 	.string	"Cuda compilation tools, release 13.0, V13.0.88"
        /*0030*/ 	.string	"Build cuda_13.0.r13.0/compiler.36424714_0"
        /*0030*/ 	.string	"-arch sm_100 -m 64 "



//--------------------- .note.nv.cuinfo           --------------------------
	.section	.note.nv.cuinfo,"",@"SHT_NOTE"
	.sectionflags	@"SHF_NOTE_NV_CUINFO"
        /*0018*/ 	.short	0x0002
        /*001a*/ 	.short	0x0064
        /*001c*/ 	.short	0x0082
	.zero		2


//--------------------- .nv.info                  --------------------------
	.section	.nv.info,"",@"SHT_CUDA_INFO"
	.align	4


	//----- nvinfo : EIATTR_REGCOUNT
	.align		4
        /*0000*/ 	.byte	0x04, 0x2f
        /*0002*/ 	.short	(.L_1 - .L_0)
	.align		4
.L_0:
        /*0004*/ 	.word	index@(_Z3dotiPfS_S_)
        /*0008*/ 	.word	0x0000000c


	//----- nvinfo : EIATTR_FRAME_SIZE
	.align		4
.L_1:
        /*000c*/ 	.byte	0x04, 0x11
        /*000e*/ 	.short	(.L_3 - .L_2)
	.align		4
.L_2:
        /*0010*/ 	.word	index@(_Z3dotiPfS_S_)
        /*0014*/ 	.word	0x00000000


	//----- nvinfo : EIATTR_MIN_STACK_SIZE
	.align		4
.L_3:
        /*0018*/ 	.byte	0x04, 0x12
        /*001a*/ 	.short	(.L_5 - .L_4)
	.align		4
.L_4:
        /*001c*/ 	.word	index@(_Z3dotiPfS_S_)
        /*0020*/ 	.word	0x00000000
.L_5:


//--------------------- .nv.compat                --------------------------
	.section	.nv.compat,"",@"SHT_CUDA_COMPAT_INFO"
	.align	4
        /*0000*/ 	.byte	0x02, 0x09, 0x00, 0x00, 0x02, 0x02, 0x01, 0x00, 0x02, 0x05, 0x05, 0x00, 0x03, 0x07, 0x01, 0x01
        /*0010*/ 	.byte	0x02, 0x03, 0x00, 0x00, 0x02, 0x06, 0x01, 0x00, 0x04, 0x0b, 0x08, 0x00, 0x09, 0x00, 0x00, 0x00
        /*0020*/ 	.byte	0x00, 0x00, 0x00, 0x00


//--------------------- .nv.info._Z3dotiPfS_S_    --------------------------
	.section	.nv.info._Z3dotiPfS_S_,"",@"SHT_CUDA_INFO"
	.sectionflags	@""
	.align	4


	//----- nvinfo : EIATTR_CUDA_API_VERSION
	.align		4
        /*0000*/ 	.byte	0x04, 0x37
        /*0002*/ 	.short	(.L_7 - .L_6)
.L_6:
        /*0004*/ 	.word	0x00000082


	//----- nvinfo : EIATTR_KPARAM_INFO
	.align		4
.L_7:
        /*0008*/ 	.byte	0x04, 0x17
        /*000a*/ 	.short	(.L_9 - .L_8)
.L_8:
        /*000c*/ 	.word	0x00000000
        /*0010*/ 	.short	0x0003
        /*0012*/ 	.short	0x0018
        /*0014*/ 	.byte	0x00, 0xf5, 0x21, 0x00


	//----- nvinfo : EIATTR_KPARAM_INFO
	.align		4
.L_9:
        /*0018*/ 	.byte	0x04, 0x17
        /*001a*/ 	.short	(.L_11 - .L_10)
.L_10:
        /*001c*/ 	.word	0x00000000
        /*0020*/ 	.short	0x0002
        /*0022*/ 	.short	0x0010
        /*0024*/ 	.byte	0x00, 0xf5, 0x21, 0x00


	//----- nvinfo : EIATTR_KPARAM_INFO
	.align		4
.L_11:
        /*0028*/ 	.byte	0x04, 0x17
        /*002a*/ 	.short	(.L_13 - .L_12)
.L_12:
        /*002c*/ 	.word	0x00000000
        /*0030*/ 	.short	0x0001
        /*0032*/ 	.short	0x0008
        /*0034*/ 	.byte	0x00, 0xf5, 0x21, 0x00


	//----- nvinfo : EIATTR_KPARAM_INFO
	.align		4
.L_13:
        /*0038*/ 	.byte	0x04, 0x17
        /*003a*/ 	.short	(.L_15 - .L_14)
.L_14:
        /*003c*/ 	.word	0x00000000
        /*0040*/ 	.short	0x0000
        /*0042*/ 	.short	0x0000
        /*0044*/ 	.byte	0x00, 0xf0, 0x11, 0x00


	//----- nvinfo : EIATTR_SPARSE_MMA_MASK
	.align		4
.L_15:
        /*0048*/ 	.byte	0x03, 0x50
        /*004a*/ 	.short	0x0000


	//----- nvinfo : EIATTR_MAXREG_COUNT
	.align		4
        /*004c*/ 	.byte	0x03, 0x1b
        /*004e*/ 	.short	0x00ff


	//----- nvinfo : EIATTR_NUM_BARRIERS
	.align		4
        /*0050*/ 	.byte	0x02, 0x4c
        /*0052*/ 	.byte	0x01
	.zero		1


	//----- nvinfo : EIATTR_MERCURY_ISA_VERSION
	.align		4
        /*0054*/ 	.byte	0x03, 0x5f
        /*0056*/ 	.short	0x0101


	//----- nvinfo : EIATTR_VRC_CTA_INIT_COUNT
	.align		4
        /*0058*/ 	.byte	0x02, 0x4a
	.zero		1
	.zero		1


	//----- nvinfo : EIATTR_EXIT_INSTR_OFFSETS
	.align		4
        /*005c*/ 	.byte	0x04, 0x1c
        /*005e*/ 	.short	(.L_17 - .L_16)


	//   ....[0]....
.L_16:
        /*0060*/ 	.word	0x00000330


	//   ....[1]....
        /*0064*/ 	.word	0x00000380


	//----- nvinfo : EIATTR_CBANK_PARAM_SIZE
	.align		4
.L_17:
        /*0068*/ 	.byte	0x03, 0x19
        /*006a*/ 	.short	0x0020


	//----- nvinfo : EIATTR_PARAM_CBANK
	.align		4
        /*006c*/ 	.byte	0x04, 0x0a
        /*006e*/ 	.short	(.L_19 - .L_18)
	.align		4
.L_18:
        /*0070*/ 	.word	index@(.nv.constant0._Z3dotiPfS_S_)
        /*0074*/ 	.short	0x0380
        /*0076*/ 	.short	0x0020


	//----- nvinfo : EIATTR_SW_WAR
	.align		4
.L_19:
        /*0078*/ 	.byte	0x04, 0x36
        /*007a*/ 	.short	(.L_21 - .L_20)
.L_20:
        /*007c*/ 	.word	0x00000008
.L_21:


//--------------------- .nv.callgraph             --------------------------
	.section	.nv.callgraph,"",@"SHT_CUDA_CALLGRAPH"
	.align	4
	.sectionentsize	8
	.align		4
        /*0000*/ 	.word	0x00000000
	.align		4
        /*0004*/ 	.word	0xffffffff
	.align		4
        /*0008*/ 	.word	0x00000000
	.align		4
        /*000c*/ 	.word	0xfffffffe
	.align		4
        /*0010*/ 	.word	0x00000000
	.align		4
        /*0014*/ 	.word	0xfffffffd
	.align		4
        /*0018*/ 	.word	0x00000000
	.align		4
        /*001c*/ 	.word	0xfffffffc


//--------------------- .text._Z3dotiPfS_S_       --------------------------
	.section	.text._Z3dotiPfS_S_,"ax",@progbits
	.align	128
        .global         _Z3dotiPfS_S_
        .type           _Z3dotiPfS_S_,@function
        .size           _Z3dotiPfS_S_,(.L_x_1 - _Z3dotiPfS_S_)
        .other          _Z3dotiPfS_S_,@"STO_CUDA_ENTRY STV_DEFAULT"
_Z3dotiPfS_S_:
.text._Z3dotiPfS_S_:
[----:B------:R-:W-:Y:S01]  /*0000*/  LDC R1, c[0x0][0x37c] ;  /* 0x0000df00ff017b82 */ /* 0x000fe20000000800 */
[----:B------:R-:W0:Y:S01]  /*0010*/  S2R R9, SR_TID.X ;  /* 0x0000000000097919 */ /* 0x000e220000002100 */
[----:B------:R-:W0:Y:S01]  /*0020*/  LDCU UR4, c[0x0][0x360] ;  /* 0x00006c00ff0477ac */ /* 0x000e220008000800 */
[----:B------:R-:W0:Y:S01]  /*0030*/  S2R R0, SR_CTAID.X ;  /* 0x0000000000007919 */ /* 0x000e220000002500 */
[----:B------:R-:W1:Y:S01]  /*0040*/  LDCU UR5, c[0x0][0x380] ;  /* 0x00007000ff0577ac */ /* 0x000e620008000800 */
[----:B------:R-:W2:Y:S01]  /*0050*/  LDCU.64 UR6, c[0x0][0x358] ;  /* 0x00006b00ff0677ac */ /* 0x000ea20008000a00 */
[----:B0-----:R-:W-:-:S05]  /*0060*/  IMAD R7, R0, UR4, R9 ;  /* 0x0000000400077c24 */ /* 0x001fca000f8e0209 */
[----:B-1----:R-:W-:-:S13]  /*0070*/  ISETP.GE.U32.AND P0, PT, R7, UR5, PT ;  /* 0x0000000507007c0c */ /* 0x002fda000bf06070 */
[----:B------:R-:W0:Y:S08]  /*0080*/  @!P0 LDC.64 R2, c[0x0][0x388] ;  /* 0x0000e200ff028b82 */ /* 0x000e300000000a00 */
[----:B------:R-:W1:Y:S01]  /*0090*/  @!P0 LDC.64 R4, c[0x0][0x390] ;  /* 0x0000e400ff048b82 */ /* 0x000e620000000a00 */
[----:B0-----:R-:W-:-:S06]  /*00a0*/  @!P0 IMAD.WIDE.U32 R2, R7, 0x4, R2 ;  /* 0x0000000407028825 */ /* 0x001fcc00078e0002 */
[----:B--2---:R-:W2:Y:S01]  /*00b0*/  @!P0 LDG.E R2, desc[UR6][R2.64] ;  /* 0x0000000602028981 */ /* 0x004ea2000c1e1900 */
[----:B-1----:R-:W-:-:S06]  /*00c0*/  @!P0 IMAD.WIDE.U32 R4, R7, 0x4, R4 ;  /* 0x0000000407048825 */ /* 0x002fcc00078e0004 */
[----:B------:R-:W2:Y:S01]  /*00d0*/  @!P0 LDG.E R5, desc[UR6][R4.64] ;  /* 0x0000000604058981 */ /* 0x000ea2000c1e1900 */
[----:B------:R-:W0:Y:S01]  /*00e0*/  S2UR UR5, SR_CgaCtaId ;  /* 0x00000000000579c3 */ /* 0x000e220000008800 */
[----:B------:R-:W-:Y:S02]  /*00f0*/  UMOV UR4, 0x400 ;  /* 0x0000040000047882 */ /* 0x000fe40000000000 */
[----:B0-----:R-:W-:-:S06]  /*0100*/  ULEA UR4, UR5, UR4, 0x18 ;  /* 0x0000000405047291 */ /* 0x001fcc000f8ec0ff */
[C---:B------:R-:W-:Y:S02]  /*0110*/  LEA R6, R9.reuse, UR4, 0x2 ;  /* 0x0000000409067c11 */ /* 0x040fe4000f8e10ff */
[----:B------:R-:W-:Y:S01]  /*0120*/  ISETP.GT.U32.AND P1, PT, R9, 0xf, PT ;  /* 0x0000000f0900780c */ /* 0x000fe20003f24070 */
[----:B--2---:R-:W-:-:S05]  /*0130*/  @!P0 FMUL R7, R2, R5 ;  /* 0x0000000502078220 */ /* 0x004fca0000400000 */
[----:B------:R-:W-:Y:S01]  /*0140*/  @!P0 STS [R6], R7 ;  /* 0x0000000706008388 */ /* 0x000fe20000000800 */
[----:B------:R-:W-:Y:S06]  /*0150*/  BAR.SYNC.DEFER_BLOCKING 0x0 ;  /* 0x0000000000007b1d */ /* 0x000fec0000010000 */
[----:B------:R-:W-:Y:S04]  /*0160*/  @!P1 LDS R8, [R6+0x40] ;  /* 0x0000400006089984 */ /* 0x000fe80000000800 */
[----:B------:R-:W0:Y:S01]  /*0170*/  @!P1 LDS R3, [R6] ;  /* 0x0000000006039984 */ /* 0x000e220000000800 */
[----:B------:R-:W-:Y:S01]  /*0180*/  ISETP.GT.U32.AND P0, PT, R9, 0x7, PT ;  /* 0x000000070900780c */ /* 0x000fe20003f04070 */
[----:B0-----:R-:W-:-:S05]  /*0190*/  @!P1 FADD R3, R8, R3 ;  /* 0x0000000308039221 */ /* 0x001fca0000000000 */
        /* <DEDUP_REMOVED lines=16> */
[----:B------:R-:W-:Y:S01]  /*02a0*/  ISETP.NE.AND P1, PT, R9, RZ, PT ;  /* 0x000000ff0900720c */ /* 0x000fe20003f25270 */
[----:B0-----:R-:W-:-:S05]  /*02b0*/  @!P0 FADD R3, R2, R3 ;  /* 0x0000000302038221 */ /* 0x001fca0000000000 */
[----:B------:R-:W-:Y:S01]  /*02c0*/  @!P0 STS [R6], R3 ;  /* 0x0000000306008388 */ /* 0x000fe20000000800 */
[----:B------:R-:W-:Y:S06]  /*02d0*/  BAR.SYNC.DEFER_BLOCKING 0x0 ;  /* 0x0000000000007b1d */ /* 0x000fec0000010000 */
[----:B------:R-:W-:Y:S04]  /*02e0*/  @!P1 LDS R2, [UR4+0x4] ;  /* 0x00000404ff029984 */ /* 0x000fe80008000800 */
[----:B------:R-:W0:Y:S02]  /*02f0*/  @!P1 LDS R5, [R6] ;  /* 0x0000000006059984 */ /* 0x000e240000000800 */
[----:B0-----:R-:W-:-:S05]  /*0300*/  @!P1 FADD R5, R2, R5 ;  /* 0x0000000502059221 */ /* 0x001fca0000000000 */
[----:B------:R0:W-:Y:S01]  /*0310*/  @!P1 STS [R6], R5 ;  /* 0x0000000506009388 */ /* 0x0001e20000000800 */
[----:B------:R-:W-:Y:S06]  /*0320*/  BAR.SYNC.DEFER_BLOCKING 0x0 ;  /* 0x0000000000007b1d */ /* 0x000fec0000010000 */
[----:B------:R-:W-:Y:S05]  /*0330*/  @P1 EXIT ;  /* 0x000000000000194d */ /* 0x000fea0003800000 */
[----:B0-----:R-:W0:Y:S01]  /*0340*/  LDS R5, [UR4] ;  /* 0x00000004ff057984 */ /* 0x001e220008000800 */
[----:B------:R-:W1:Y:S02]  /*0350*/  LDC.64 R2, c[0x0][0x398] ;  /* 0x0000e600ff027b82 */ /* 0x000e640000000a00 */
[----:B-1----:R-:W-:-:S05]  /*0360*/  IMAD.WIDE.U32 R2, R0, 0x4, R2 ;  /* 0x0000000400027825 */ /* 0x002fca00078e0002 */
[----:B0-----:R-:W-:Y:S01]  /*0370*/  STG.E desc[UR6][R2.64], R5 ;  /* 0x0000000502007986 */ /* 0x001fe2000c101906 */
[----:B------:R-:W-:Y:S05]  /*0380*/  EXIT ;  /* 0x000000000000794d */ /* 0x000fea0003800000 */
.L_x_0:
[----:B------:R-:W-:-:S00]  /*0390*/  BRA `(.L_x_0) ;  /* 0xfffffffc00fc7947 */ /* 0x000fc0000383ffff */
[----:B------:R-:W-:-:S00]  /*03a0*/  NOP ;  /* 0x0000000000007918 */ /* 0x000fc00000000000 */
        /* <DEDUP_REMOVED lines=13> */
.L_x_1:


//--------------------- .nv.shared._Z3dotiPfS_S_  --------------------------
	.section	.nv.shared._Z3dotiPfS_S_,"aw",@nobits
	.sectionflags	@""
	.align	4
.nv.shared._Z3dotiPfS_S_:
	.zero		1152


//--------------------- .nv.shared.reserved.0     --------------------------
	.section	.nv.shared.reserved.0,"aw",@nobits
	.weak		__nv_reservedSMEM_offset_0_alias
	.size		__nv_reservedSMEM_offset_0_alias, 0, 64
	.other		__nv_reservedSMEM_offset_0_alias,@"STO_CUDA_RESERVED_SHARED STV_DEFAULT"
__nv_reservedSMEM_offset_0_alias:
	.zero		0
	.zero		64


//--------------------- .nv.constant0._Z3dotiPfS_S_ --------------------------
	.section	.nv.constant0._Z3dotiPfS_S_,"a",@progbits
	.sectionflags	@""
	.align	4
.nv.constant0._Z3dotiPfS_S_:
	.zero		928


//--------------------- SYMBOLS --------------------------

	.type		.nv.reservedSmem.offset0,@object
	.size		.nv.reservedSmem.offset0,0x4
	.type		.nv.reservedSmem.cap,@object
	.size		.nv.reservedSmem.cap,0x4
